//
// Generated by NVIDIA NVVM Compiler
//
// Compiler Build ID: CL-36424714
// Cuda compilation tools, release 13.0, V13.0.88
// Based on NVVM 20.0.0
//

.version 9.0
.target sm_100
.address_size 64

	// .globl	_Z19memcpy_kernel_batchv

.visible .entry _Z19memcpy_kernel_batchv()
{


	ret;

}


// ===== COMPILED SASS (sm_100) =====

	.target	sm_100

	.elftype	@"ET_EXEC"


//--------------------- .note.nv.tkinfo           --------------------------
	.section	.note.nv.tkinfo,"",@"SHT_NOTE"
	.sectionflags	@"SHF_NOTE_NV_TKINFO"
	.tkinfo
        /*0018*/ 	.word	0x00000002
        /*0030*/ 	.string	""
        /*0030*/ 	.string	"ptxas"
        /*0030*/ 	.string	"Cuda compilation tools, release 13.0, V13.0.88"
        /*0030*/ 	.string	"Build cuda_13.0.r13.0/compiler.36424714_0"
        /*0030*/ 	.string	"-arch sm_100 -m 64 "



//--------------------- .note.nv.cuinfo           --------------------------
	.section	.note.nv.cuinfo,"",@"SHT_NOTE"
	.sectionflags	@"SHF_NOTE_NV_CUINFO"
        /*0018*/ 	.short	0x0002
        /*001a*/ 	.short	0x0064
        /*001c*/ 	.short	0x0082
	.zero		2


//--------------------- .nv.info                  --------------------------
	.section	.nv.info,"",@"SHT_CUDA_INFO"
	.align	4


	//----- nvinfo : EIATTR_REGCOUNT
	.align		4
        /*0000*/ 	.byte	0x04, 0x2f
        /*0002*/ 	.short	(.L_1 - .L_0)
	.align		4
.L_0:
        /*0004*/ 	.word	index@(_Z19memcpy_kernel_batchv)
        /*0008*/ 	.word	0x00000004


	//----- nvinfo : EIATTR_FRAME_SIZE
	.align		4
.L_1:
        /*000c*/ 	.byte	0x04, 0x11
        /*000e*/ 	.short	(.L_3 - .L_2)
	.align		4
.L_2:
        /*0010*/ 	.word	index@(_Z19memcpy_kernel_batchv)
        /*0014*/ 	.word	0x00000000


	//----- nvinfo : EIATTR_MIN_STACK_SIZE
	.align		4
.L_3:
        /*0018*/ 	.byte	0x04, 0x12
        /*001a*/ 	.short	(.L_5 - .L_4)
	.align		4
.L_4:
        /*001c*/ 	.word	index@(_Z19memcpy_kernel_batchv)
        /*0020*/ 	.word	0x00000000
.L_5:


//--------------------- .nv.compat                --------------------------
	.section	.nv.compat,"",@"SHT_CUDA_COMPAT_INFO"
	.align	4
        /*0000*/ 	.byte	0x02, 0x09, 0x00, 0x00, 0x02, 0x02, 0x01, 0x00, 0x02, 0x05, 0x05, 0x00, 0x03, 0x07, 0x01, 0x01
        /*0010*/ 	.byte	0x02, 0x03, 0x00, 0x00, 0x02, 0x06, 0x01, 0x00, 0x04, 0x0b, 0x08, 0x00, 0x09, 0x00, 0x00, 0x00
        /*0020*/ 	.byte	0x00, 0x00, 0x00, 0x00


//--------------------- .nv.info._Z19memcpy_kernel_batchv --------------------------
	.section	.nv.info._Z19memcpy_kernel_batchv,"",@"SHT_CUDA_INFO"
	.sectionflags	@""
	.align	4


	//----- nvinfo : EIATTR_CUDA_API_VERSION
	.align		4
        /*0000*/ 	.byte	0x04, 0x37
        /*0002*/ 	.short	(.L_7 - .L_6)
.L_6:
        /*0004*/ 	.word	0x00000082


	//----- nvinfo : EIATTR_SPARSE_MMA_MASK
	.align		4
.L_7:
        /*0008*/ 	.byte	0x03, 0x50
        /*000a*/ 	.short	0x0000


	//----- nvinfo : EIATTR_MAXREG_COUNT
	.align		4
        /*000c*/ 	.byte	0x03, 0x1b
        /*000e*/ 	.short	0x00ff


	//----- nvinfo : EIATTR_MERCURY_ISA_VERSION
	.align		4
        /*0010*/ 	.byte	0x03, 0x5f
        /*0012*/ 	.short	0x0101


	//----- nvinfo : EIATTR_VRC_CTA_INIT_COUNT
	.align		4
        /*0014*/ 	.byte	0x02, 0x4a
	.zero		1
	.zero		1


	//----- nvinfo : EIATTR_EXIT_INSTR_OFFSETS
	.align		4
        /*0018*/ 	.byte	0x04, 0x1c
        /*001a*/ 	.short	(.L_9 - .L_8)


	//   ....[0]....
.L_8:
        /*001c*/ 	.word	0x00000010


	//----- nvinfo : EIATTR_SW_WAR
	.align		4
.L_9:
        /*0020*/ 	.byte	0x04, 0x36
        /*0022*/ 	.short	(.L_11 - .L_10)
.L_10:
        /*0024*/ 	.word	0x00000008
.L_11:


//--------------------- .nv.callgraph             --------------------------
	.section	.nv.callgraph,"",@"SHT_CUDA_CALLGRAPH"
	.align	4
	.sectionentsize	8
	.align		4
        /*0000*/ 	.word	0x00000000
	.align		4
        /*0004*/ 	.word	0xffffffff
	.align		4
        /*0008*/ 	.word	0x00000000
	.align		4
        /*000c*/ 	.word	0xfffffffe
	.align		4
        /*0010*/ 	.word	0x00000000
	.align		4
        /*0014*/ 	.word	0xfffffffd
	.align		4
        /*0018*/ 	.word	0x00000000
	.align		4
        /*001c*/ 	.word	0xfffffffc


//--------------------- .text._Z19memcpy_kernel_batchv --------------------------
	.section	.text._Z19memcpy_kernel_batchv,"ax",@progbits
	.align	128
        .global         _Z19memcpy_kernel_batchv
        .type           _Z19memcpy_kernel_batchv,@function
        .size           _Z19memcpy_kernel_batchv,(.L_x_1 - _Z19memcpy_kernel_batchv)
        .other          _Z19memcpy_kernel_batchv,@"STO_CUDA_ENTRY STV_DEFAULT"
_Z19memcpy_kernel_batchv:
.text._Z19memcpy_kernel_batchv:
[----:B------:R-:W-:Y:S01]  /*0000*/  LDC R1, c[0x0][0x37c] ;  /* 0x0000df00ff017b82 */ /* 0x000fe20000000800 */
[----:B------:R-:W-:Y:S05]  /*0010*/  EXIT ;  /* 0x000000000000794d */ /* 0x000fea0003800000 */
.L_x_0:
[----:B------:R-:W-:-:S00]  /*0020*/  BRA `(.L_x_0) ;  /* 0xfffffffc00fc7947 */ /* 0x000fc0000383ffff */
[----:B------:R-:W-:-:S00]  /*0030*/  NOP ;  /* 0x0000000000007918 */ /* 0x000fc00000000000 */
        /* <DEDUP_REMOVED lines=12> */
.L_x_1:


//--------------------- .nv.shared.reserved.0     --------------------------
	.section	.nv.shared.reserved.0,"aw",@nobits
	.weak		__nv_reservedSMEM_offset_0_alias
	.size		__nv_reservedSMEM_offset_0_alias, 0, 64
	.other		__nv_reservedSMEM_offset_0_alias,@"STO_CUDA_RESERVED_SHARED STV_DEFAULT"
__nv_reservedSMEM_offset_0_alias:
	.zero		0
	.zero		64


//--------------------- .nv.constant0._Z19memcpy_kernel_batchv --------------------------
	.section	.nv.constant0._Z19memcpy_kernel_batchv,"a",@progbits
	.sectionflags	@""
	.align	4
.nv.constant0._Z19memcpy_kernel_batchv:
	.zero		896


//--------------------- SYMBOLS --------------------------

	.type		.nv.reservedSmem.offset0,@object
	.size		.nv.reservedSmem.offset0,0x4
